//
// Generated by NVIDIA NVVM Compiler
//
// Compiler Build ID: CL-36424714
// Cuda compilation tools, release 13.0, V13.0.88
// Based on NVVM 20.0.0
//

.version 9.0
.target sm_100
.address_size 64

	// .globl	default_function_kernel_1

.visible .entry default_function_kernel_1(
	.param .u64 .ptr .align 1 default_function_kernel_1_param_0,
	.param .u64 .ptr .align 1 default_function_kernel_1_param_1
)
.maxntid 28
{
	.reg .b32 	%r<2>;
	.reg .b32 	%f<3>;
	.reg .b64 	%rd<8>;

	ld.param.u64 	%rd1, [default_function_kernel_1_param_0];
	ld.param.u64 	%rd2, [default_function_kernel_1_param_1];
	cvta.to.global.u64 	%rd3, %rd1;
	cvta.to.global.u64 	%rd4, %rd2;
	mov.u32 	%r1, %tid.x;
	mul.wide.u32 	%rd5, %r1, 4;
	add.s64 	%rd6, %rd4, %rd5;
	ld.global.nc.f32 	%f1, [%rd6];
	mul.f32 	%f2, %f1, 0f3C88888A;
	add.s64 	%rd7, %rd3, %rd5;
	st.global.f32 	[%rd7], %f2;
	ret;

}
	// .globl	default_function_kernel
.visible .entry default_function_kernel(
	.param .u64 .ptr .align 1 default_function_kernel_param_0,
	.param .u64 .ptr .align 1 default_function_kernel_param_1
)
.maxntid 28
{
	.reg .b32 	%r<3>;
	.reg .b32 	%f<121>;
	.reg .b64 	%rd<9>;

	ld.param.u64 	%rd1, [default_function_kernel_param_0];
	ld.param.u64 	%rd2, [default_function_kernel_param_1];
	cvta.to.global.u64 	%rd3, %rd2;
	cvta.to.global.u64 	%rd4, %rd1;
	mov.u32 	%r1, %tid.x;
	mul.wide.u32 	%rd5, %r1, 4;
	add.s64 	%rd6, %rd4, %rd5;
	mul.lo.s32 	%r2, %r1, 60;
	mul.wide.u32 	%rd7, %r2, 4;
	add.s64 	%rd8, %rd3, %rd7;
	ld.global.nc.f32 	%f1, [%rd8];
	add.f32 	%f2, %f1, 0f00000000;
	ld.global.nc.f32 	%f3, [%rd8+4];
	add.f32 	%f4, %f2, %f3;
	ld.global.nc.f32 	%f5, [%rd8+8];
	add.f32 	%f6, %f4, %f5;
	ld.global.nc.f32 	%f7, [%rd8+12];
	add.f32 	%f8, %f6, %f7;
	ld.global.nc.f32 	%f9, [%rd8+16];
	add.f32 	%f10, %f8, %f9;
	ld.global.nc.f32 	%f11, [%rd8+20];
	add.f32 	%f12, %f10, %f11;
	ld.global.nc.f32 	%f13, [%rd8+24];
	add.f32 	%f14, %f12, %f13;
	ld.global.nc.f32 	%f15, [%rd8+28];
	add.f32 	%f16, %f14, %f15;
	ld.global.nc.f32 	%f17, [%rd8+32];
	add.f32 	%f18, %f16, %f17;
	ld.global.nc.f32 	%f19, [%rd8+36];
	add.f32 	%f20, %f18, %f19;
	ld.global.nc.f32 	%f21, [%rd8+40];
	add.f32 	%f22, %f20, %f21;
	ld.global.nc.f32 	%f23, [%rd8+44];
	add.f32 	%f24, %f22, %f23;
	ld.global.nc.f32 	%f25, [%rd8+48];
	add.f32 	%f26, %f24, %f25;
	ld.global.nc.f32 	%f27, [%rd8+52];
	add.f32 	%f28, %f26, %f27;
	ld.global.nc.f32 	%f29, [%rd8+56];
	add.f32 	%f30, %f28, %f29;
	ld.global.nc.f32 	%f31, [%rd8+60];
	add.f32 	%f32, %f30, %f31;
	ld.global.nc.f32 	%f33, [%rd8+64];
	add.f32 	%f34, %f32, %f33;
	ld.global.nc.f32 	%f35, [%rd8+68];
	add.f32 	%f36, %f34, %f35;
	ld.global.nc.f32 	%f37, [%rd8+72];
	add.f32 	%f38, %f36, %f37;
	ld.global.nc.f32 	%f39, [%rd8+76];
	add.f32 	%f40, %f38, %f39;
	ld.global.nc.f32 	%f41, [%rd8+80];
	add.f32 	%f42, %f40, %f41;
	ld.global.nc.f32 	%f43, [%rd8+84];
	add.f32 	%f44, %f42, %f43;
	ld.global.nc.f32 	%f45, [%rd8+88];
	add.f32 	%f46, %f44, %f45;
	ld.global.nc.f32 	%f47, [%rd8+92];
	add.f32 	%f48, %f46, %f47;
	ld.global.nc.f32 	%f49, [%rd8+96];
	add.f32 	%f50, %f48, %f49;
	ld.global.nc.f32 	%f51, [%rd8+100];
	add.f32 	%f52, %f50, %f51;
	ld.global.nc.f32 	%f53, [%rd8+104];
	add.f32 	%f54, %f52, %f53;
	ld.global.nc.f32 	%f55, [%rd8+108];
	add.f32 	%f56, %f54, %f55;
	ld.global.nc.f32 	%f57, [%rd8+112];
	add.f32 	%f58, %f56, %f57;
	ld.global.nc.f32 	%f59, [%rd8+116];
	add.f32 	%f60, %f58, %f59;
	ld.global.nc.f32 	%f61, [%rd8+120];
	add.f32 	%f62, %f60, %f61;
	ld.global.nc.f32 	%f63, [%rd8+124];
	add.f32 	%f64, %f62, %f63;
	ld.global.nc.f32 	%f65, [%rd8+128];
	add.f32 	%f66, %f64, %f65;
	ld.global.nc.f32 	%f67, [%rd8+132];
	add.f32 	%f68, %f66, %f67;
	ld.global.nc.f32 	%f69, [%rd8+136];
	add.f32 	%f70, %f68, %f69;
	ld.global.nc.f32 	%f71, [%rd8+140];
	add.f32 	%f72, %f70, %f71;
	ld.global.nc.f32 	%f73, [%rd8+144];
	add.f32 	%f74, %f72, %f73;
	ld.global.nc.f32 	%f75, [%rd8+148];
	add.f32 	%f76, %f74, %f75;
	ld.global.nc.f32 	%f77, [%rd8+152];
	add.f32 	%f78, %f76, %f77;
	ld.global.nc.f32 	%f79, [%rd8+156];
	add.f32 	%f80, %f78, %f79;
	ld.global.nc.f32 	%f81, [%rd8+160];
	add.f32 	%f82, %f80, %f81;
	ld.global.nc.f32 	%f83, [%rd8+164];
	add.f32 	%f84, %f82, %f83;
	ld.global.nc.f32 	%f85, [%rd8+168];
	add.f32 	%f86, %f84, %f85;
	ld.global.nc.f32 	%f87, [%rd8+172];
	add.f32 	%f88, %f86, %f87;
	ld.global.nc.f32 	%f89, [%rd8+176];
	add.f32 	%f90, %f88, %f89;
	ld.global.nc.f32 	%f91, [%rd8+180];
	add.f32 	%f92, %f90, %f91;
	ld.global.nc.f32 	%f93, [%rd8+184];
	add.f32 	%f94, %f92, %f93;
	ld.global.nc.f32 	%f95, [%rd8+188];
	add.f32 	%f96, %f94, %f95;
	ld.global.nc.f32 	%f97, [%rd8+192];
	add.f32 	%f98, %f96, %f97;
	ld.global.nc.f32 	%f99, [%rd8+196];
	add.f32 	%f100, %f98, %f99;
	ld.global.nc.f32 	%f101, [%rd8+200];
	add.f32 	%f102, %f100, %f101;
	ld.global.nc.f32 	%f103, [%rd8+204];
	add.f32 	%f104, %f102, %f103;
	ld.global.nc.f32 	%f105, [%rd8+208];
	add.f32 	%f106, %f104, %f105;
	ld.global.nc.f32 	%f107, [%rd8+212];
	add.f32 	%f108, %f106, %f107;
	ld.global.nc.f32 	%f109, [%rd8+216];
	add.f32 	%f110, %f108, %f109;
	ld.global.nc.f32 	%f111, [%rd8+220];
	add.f32 	%f112, %f110, %f111;
	ld.global.nc.f32 	%f113, [%rd8+224];
	add.f32 	%f114, %f112, %f113;
	ld.global.nc.f32 	%f115, [%rd8+228];
	add.f32 	%f116, %f114, %f115;
	ld.global.nc.f32 	%f117, [%rd8+232];
	add.f32 	%f118, %f116, %f117;
	ld.global.nc.f32 	%f119, [%rd8+236];
	add.f32 	%f120, %f118, %f119;
	st.global.f32 	[%rd6], %f120;
	ret;

}


// ===== COMPILED SASS (sm_100) =====

	.target	sm_100

	.elftype	@"ET_EXEC"


//--------------------- .note.nv.tkinfo           --------------------------
	.section	.note.nv.tkinfo,"",@"SHT_NOTE"
	.sectionflags	@"SHF_NOTE_NV_TKINFO"
	.tkinfo
        /*0018*/ 	.word	0x00000002
        /*0030*/ 	.string	""
        /*0030*/ 	.string	"ptxas"
        /*0030*/ 	.string	"Cuda compilation tools, release 13.0, V13.0.88"
        /*0030*/ 	.string	"Build cuda_13.0.r13.0/compiler.36424714_0"
        /*0030*/ 	.string	"-arch sm_100 -m 64 "



//--------------------- .note.nv.cuinfo           --------------------------
	.section	.note.nv.cuinfo,"",@"SHT_NOTE"
	.sectionflags	@"SHF_NOTE_NV_CUINFO"
        /*0018*/ 	.short	0x0002
        /*001a*/ 	.short	0x0064
        /*001c*/ 	.short	0x0082
	.zero		2


//--------------------- .nv.info                  --------------------------
	.section	.nv.info,"",@"SHT_CUDA_INFO"
	.align	4


	//----- nvinfo : EIATTR_REGCOUNT
	.align		4
        /*0000*/ 	.byte	0x04, 0x2f
        /*0002*/ 	.short	(.L_1 - .L_0)
	.align		4
.L_0:
        /*0004*/ 	.word	index@(default_function_kernel_1)
        /*0008*/ 	.word	0x0000000a


	//----- nvinfo : EIATTR_FRAME_SIZE
	.align		4
.L_1:
        /*000c*/ 	.byte	0x04, 0x11
        /*000e*/ 	.short	(.L_3 - .L_2)
	.align		4
.L_2:
        /*0010*/ 	.word	index@(default_function_kernel_1)
        /*0014*/ 	.word	0x00000000


	//----- nvinfo : EIATTR_REGCOUNT
	.align		4
.L_3:
        /*0018*/ 	.byte	0x04, 0x2f
        /*001a*/ 	.short	(.L_5 - .L_4)
	.align		4
.L_4:
        /*001c*/ 	.word	index@(default_function_kernel)
        /*0020*/ 	.word	0x0000003e


	//----- nvinfo : EIATTR_FRAME_SIZE
	.align		4
.L_5:
        /*0024*/ 	.byte	0x04, 0x11
        /*0026*/ 	.short	(.L_7 - .L_6)
	.align		4
.L_6:
        /*0028*/ 	.word	index@(default_function_kernel)
        /*002c*/ 	.word	0x00000000


	//----- nvinfo : EIATTR_MIN_STACK_SIZE
	.align		4
.L_7:
        /*0030*/ 	.byte	0x04, 0x12
        /*0032*/ 	.short	(.L_9 - .L_8)
	.align		4
.L_8:
        /*0034*/ 	.word	index@(default_function_kernel)
        /*0038*/ 	.word	0x00000000


	//----- nvinfo : EIATTR_MIN_STACK_SIZE
	.align		4
.L_9:
        /*003c*/ 	.byte	0x04, 0x12
        /*003e*/ 	.short	(.L_11 - .L_10)
	.align		4
.L_10:
        /*0040*/ 	.word	index@(default_function_kernel_1)
        /*0044*/ 	.word	0x00000000
.L_11:


//--------------------- .nv.compat                --------------------------
	.section	.nv.compat,"",@"SHT_CUDA_COMPAT_INFO"
	.align	4
        /*0000*/ 	.byte	0x02, 0x09, 0x00, 0x00, 0x02, 0x02, 0x01, 0x00, 0x02, 0x05, 0x05, 0x00, 0x03, 0x07, 0x01, 0x01
        /*0010*/ 	.byte	0x02, 0x03, 0x00, 0x00, 0x02, 0x06, 0x01, 0x00, 0x04, 0x0b, 0x08, 0x00, 0x09, 0x00, 0x00, 0x00
        /*0020*/ 	.byte	0x00, 0x00, 0x00, 0x00


//--------------------- .nv.info.default_function_kernel --------------------------
	.section	.nv.info.default_function_kernel,"",@"SHT_CUDA_INFO"
	.sectionflags	@""
	.align	4


	//----- nvinfo : EIATTR_CUDA_API_VERSION
	.align		4
        /*0000*/ 	.byte	0x04, 0x37
        /*0002*/ 	.short	(.L_13 - .L_12)
.L_12:
        /*0004*/ 	.word	0x00000082


	//----- nvinfo : EIATTR_KPARAM_INFO
	.align		4
.L_13:
        /*0008*/ 	.byte	0x04, 0x17
        /*000a*/ 	.short	(.L_15 - .L_14)
.L_14:
        /*000c*/ 	.word	0x00000000
        /*0010*/ 	.short	0x0001
        /*0012*/ 	.short	0x0008
        /*0014*/ 	.byte	0x00, 0xf5, 0x21, 0x00


	//----- nvinfo : EIATTR_KPARAM_INFO
	.align		4
.L_15:
        /*0018*/ 	.byte	0x04, 0x17
        /*001a*/ 	.short	(.L_17 - .L_16)
.L_16:
        /*001c*/ 	.word	0x00000000
        /*0020*/ 	.short	0x0000
        /*0022*/ 	.short	0x0000
        /*0024*/ 	.byte	0x00, 0xf5, 0x21, 0x00


	//----- nvinfo : EIATTR_SPARSE_MMA_MASK
	.align		4
.L_17:
        /*0028*/ 	.byte	0x03, 0x50
        /*002a*/ 	.short	0x0000


	//----- nvinfo : EIATTR_MAXREG_COUNT
	.align		4
        /*002c*/ 	.byte	0x03, 0x1b
        /*002e*/ 	.short	0x00ff


	//----- nvinfo : EIATTR_MERCURY_ISA_VERSION
	.align		4
        /*0030*/ 	.byte	0x03, 0x5f
        /*0032*/ 	.short	0x0101


	//----- nvinfo : EIATTR_VRC_CTA_INIT_COUNT
	.align		4
        /*0034*/ 	.byte	0x02, 0x4a
	.zero		1
	.zero		1


	//----- nvinfo : EIATTR_EXIT_INSTR_OFFSETS
	.align		4
        /*0038*/ 	.byte	0x04, 0x1c
        /*003a*/ 	.short	(.L_19 - .L_18)


	//   ....[0]....
.L_18:
        /*003c*/ 	.word	0x00000810


	//----- nvinfo : EIATTR_MAX_THREADS
	.align		4
.L_19:
        /*0040*/ 	.byte	0x04, 0x05
        /*0042*/ 	.short	(.L_21 - .L_20)
.L_20:
        /*0044*/ 	.word	0x0000001c
        /*0048*/ 	.word	0x00000001
        /*004c*/ 	.word	0x00000001


	//----- nvinfo : EIATTR_CBANK_PARAM_SIZE
	.align		4
.L_21:
        /*0050*/ 	.byte	0x03, 0x19
        /*0052*/ 	.short	0x0010


	//----- nvinfo : EIATTR_PARAM_CBANK
	.align		4
        /*0054*/ 	.byte	0x04, 0x0a
        /*0056*/ 	.short	(.L_23 - .L_22)
	.align		4
.L_22:
        /*0058*/ 	.word	index@(.nv.constant0.default_function_kernel)
        /*005c*/ 	.short	0x0380
        /*005e*/ 	.short	0x0010


	//----- nvinfo : EIATTR_SW_WAR
	.align		4
.L_23:
        /*0060*/ 	.byte	0x04, 0x36
        /*0062*/ 	.short	(.L_25 - .L_24)
.L_24:
        /*0064*/ 	.word	0x00000008
.L_25:


//--------------------- .nv.info.default_function_kernel_1 --------------------------
	.section	.nv.info.default_function_kernel_1,"",@"SHT_CUDA_INFO"
	.sectionflags	@""
	.align	4


	//----- nvinfo : EIATTR_CUDA_API_VERSION
	.align		4
        /*0000*/ 	.byte	0x04, 0x37
        /*0002*/ 	.short	(.L_27 - .L_26)
.L_26:
        /*0004*/ 	.word	0x00000082


	//----- nvinfo : EIATTR_KPARAM_INFO
	.align		4
.L_27:
        /*0008*/ 	.byte	0x04, 0x17
        /*000a*/ 	.short	(.L_29 - .L_28)
.L_28:
        /*000c*/ 	.word	0x00000000
        /*0010*/ 	.short	0x0001
        /*0012*/ 	.short	0x0008
        /*0014*/ 	.byte	0x00, 0xf5, 0x21, 0x00


	//----- nvinfo : EIATTR_KPARAM_INFO
	.align		4
.L_29:
        /*0018*/ 	.byte	0x04, 0x17
        /*001a*/ 	.short	(.L_31 - .L_30)
.L_30:
        /*001c*/ 	.word	0x00000000
        /*0020*/ 	.short	0x0000
        /*0022*/ 	.short	0x0000
        /*0024*/ 	.byte	0x00, 0xf5, 0x21, 0x00


	//----- nvinfo : EIATTR_SPARSE_MMA_MASK
	.align		4
.L_31:
        /*0028*/ 	.byte	0x03, 0x50
        /*002a*/ 	.short	0x0000


	//----- nvinfo : EIATTR_MAXREG_COUNT
	.align		4
        /*002c*/ 	.byte	0x03, 0x1b
        /*002e*/ 	.short	0x00ff


	//----- nvinfo : EIATTR_MERCURY_ISA_VERSION
	.align		4
        /*0030*/ 	.byte	0x03, 0x5f
        /*0032*/ 	.short	0x0101


	//----- nvinfo : EIATTR_VRC_CTA_INIT_COUNT
	.align		4
        /*0034*/ 	.byte	0x02, 0x4a
	.zero		1
	.zero		1


	//----- nvinfo : EIATTR_EXIT_INSTR_OFFSETS
	.align		4
        /*0038*/ 	.byte	0x04, 0x1c
        /*003a*/ 	.short	(.L_33 - .L_32)


	//   ....[0]....
.L_32:
        /*003c*/ 	.word	0x000000a0


	//----- nvinfo : EIATTR_MAX_THREADS
	.align		4
.L_33:
        /*0040*/ 	.byte	0x04, 0x05
        /*0042*/ 	.short	(.L_35 - .L_34)
.L_34:
        /*0044*/ 	.word	0x0000001c
        /*0048*/ 	.word	0x00000001
        /*004c*/ 	.word	0x00000001


	//----- nvinfo : EIATTR_CBANK_PARAM_SIZE
	.align		4
.L_35:
        /*0050*/ 	.byte	0x03, 0x19
        /*0052*/ 	.short	0x0010


	//----- nvinfo : EIATTR_PARAM_CBANK
	.align		4
        /*0054*/ 	.byte	0x04, 0x0a
        /*0056*/ 	.short	(.L_37 - .L_36)
	.align		4
.L_36:
        /*0058*/ 	.word	index@(.nv.constant0.default_function_kernel_1)
        /*005c*/ 	.short	0x0380
        /*005e*/ 	.short	0x0010


	//----- nvinfo : EIATTR_SW_WAR
	.align		4
.L_37:
        /*0060*/ 	.byte	0x04, 0x36
        /*0062*/ 	.short	(.L_39 - .L_38)
.L_38:
        /*0064*/ 	.word	0x00000008
.L_39:


//--------------------- .nv.callgraph             --------------------------
	.section	.nv.callgraph,"",@"SHT_CUDA_CALLGRAPH"
	.align	4
	.sectionentsize	8
	.align		4
        /*0000*/ 	.word	0x00000000
	.align		4
        /*0004*/ 	.word	0xffffffff
	.align		4
        /*0008*/ 	.word	0x00000000
	.align		4
        /*000c*/ 	.word	0xfffffffe
	.align		4
        /*0010*/ 	.word	0x00000000
	.align		4
        /*0014*/ 	.word	0xfffffffd
	.align		4
        /*0018*/ 	.word	0x00000000
	.align		4
        /*001c*/ 	.word	0xfffffffc


//--------------------- .text.default_function_kernel --------------------------
	.section	.text.default_function_kernel,"ax",@progbits
	.align	128
        .global         default_function_kernel
        .type           default_function_kernel,@function
        .size           default_function_kernel,(.L_x_2 - default_function_kernel)
        .other          default_function_kernel,@"STO_CUDA_ENTRY STV_DEFAULT"
default_function_kernel:
.text.default_function_kernel:
[----:B------:R-:W-:Y:S01]  /*0000*/  LDC R1, c[0x0][0x37c] ;  /* 0x0000df00ff017b82 */ /* 0x000fe20000000800 */
[----:B------:R-:W0:Y:S07]  /*0010*/  S2R R0, SR_TID.X ;  /* 0x0000000000007919 */ /* 0x000e2e0000002100 */
[----:B------:R-:W1:Y:S01]  /*0020*/  LDC.64 R2, c[0x0][0x388] ;  /* 0x0000e200ff027b82 */ /* 0x000e620000000a00 */
[----:B------:R-:W2:Y:S01]  /*0030*/  LDCU.64 UR4, c[0x0][0x358] ;  /* 0x00006b00ff0477ac */ /* 0x000ea20008000a00 */
[----:B0-----:R-:W-:-:S04]  /*0040*/  IMAD R5, R0, 0x3c, RZ ;  /* 0x0000003c00057824 */ /* 0x001fc800078e02ff */
[----:B-1----:R-:W-:-:S05]  /*0050*/  IMAD.WIDE.U32 R2, R5, 0x4, R2 ;  /* 0x0000000405027825 */ /* 0x002fca00078e0002 */
[----:B--2---:R-:W2:Y:S04]  /*0060*/  LDG.E.CONSTANT R51, desc[UR4][R2.64] ;  /* 0x0000000402337981 */ /* 0x004ea8000c1e9900 */
[----:B------:R-:W3:Y:S04]  /*0070*/  LDG.E.CONSTANT R53, desc[UR4][R2.64+0x4] ;  /* 0x0000040402357981 */ /* 0x000ee8000c1e9900 */
[----:B------:R-:W4:Y:S04]  /*0080*/  LDG.E.CONSTANT R56, desc[UR4][R2.64+0x8] ;  /* 0x0000080402387981 */ /* 0x000f28000c1e9900 */
[----:B------:R-:W5:Y:S04]  /*0090*/  LDG.E.CONSTANT R55, desc[UR4][R2.64+0xc] ;  /* 0x00000c0402377981 */ /* 0x000f68000c1e9900 */
        /* <DEDUP_REMOVED lines=48> */
[----:B------:R-:W5:Y:S01]  /*03a0*/  LDG.E.CONSTANT R58, desc[UR4][R2.64+0xe0] ;  /* 0x0000e004023a7981 */ /* 0x000f62000c1e9900 */
[----:B--2---:R-:W-:-:S03]  /*03b0*/  FADD R52, RZ, R51 ;  /* 0x00000033ff347221 */ /* 0x004fc60000000000 */
[----:B------:R-:W2:Y:S01]  /*03c0*/  LDG.E.CONSTANT R51, desc[UR4][R2.64+0xd0] ;  /* 0x0000d00402337981 */ /* 0x000ea2000c1e9900 */
[----:B---3--:R-:W-:-:S03]  /*03d0*/  FADD R53, R52, R53 ;  /* 0x0000003534357221 */ /* 0x008fc60000000000 */
[----:B------:R-:W3:Y:S01]  /*03e0*/  LDG.E.CONSTANT R52, desc[UR4][R2.64+0xd4] ;  /* 0x0000d40402347981 */ /* 0x000ee2000c1e9900 */
[----:B----4-:R-:W-:-:S03]  /*03f0*/  FADD R56, R53, R56 ;  /* 0x0000003835387221 */ /* 0x010fc60000000000 */
[----:B------:R-:W4:Y:S01]  /*0400*/  LDG.E.CONSTANT R53, desc[UR4][R2.64+0xd8] ;  /* 0x0000d80402357981 */ /* 0x000f22000c1e9900 */
[----:B-----5:R-:W-:-:S03]  /*0410*/  FADD R57, R56, R55 ;  /* 0x0000003738397221 */ /* 0x020fc60000000000 */
[----:B------:R-:W5:Y:S01]  /*0420*/  LDG.E.CONSTANT R55, desc[UR4][R2.64+0xdc] ;  /* 0x0000dc0402377981 */ /* 0x000f62000c1e9900 */
[----:B------:R-:W-:-:S03]  /*0430*/  FADD R59, R57, R54 ;  /* 0x00000036393b7221 */ /* 0x000fc60000000000 */
[----:B------:R-:W5:Y:S04]  /*0440*/  LDG.E.CONSTANT R57, desc[UR4][R2.64+0xe4] ;  /* 0x0000e40402397981 */ /* 0x000f68000c1e9900 */
[----:B------:R-:W5:Y:S04]  /*0450*/  LDG.E.CONSTANT R56, desc[UR4][R2.64+0xe8] ;  /* 0x0000e80402387981 */ /* 0x000f68000c1e9900 */
[----:B------:R0:W5:Y:S01]  /*0460*/  LDG.E.CONSTANT R54, desc[UR4][R2.64+0xec] ;  /* 0x0000ec0402367981 */ /* 0x000162000c1e9900 */
[----:B------:R-:W-:-:S04]  /*0470*/  FADD R4, R59, R4 ;  /* 0x000000043b047221 */ /* 0x000fc80000000000 */
[----:B------:R-:W-:-:S04]  /*0480*/  FADD R5, R4, R5 ;  /* 0x0000000504057221 */ /* 0x000fc80000000000 */
[----:B------:R-:W-:Y:S01]  /*0490*/  FADD R6, R5, R6 ;  /* 0x0000000605067221 */ /* 0x000fe20000000000 */
[----:B0-----:R-:W0:Y:S03]  /*04a0*/  LDC.64 R2, c[0x0][0x380] ;  /* 0x0000e000ff027b82 */ /* 0x001e260000000a00 */
[----:B------:R-:W-:-:S04]  /*04b0*/  FADD R7, R6, R7 ;  /* 0x0000000706077221 */ /* 0x000fc80000000000 */
        /* <DEDUP_REMOVED lines=42> */
[----:B------:R-:W-:Y:S01]  /*0760*/  FADD R50, R49, R50 ;  /* 0x0000003231327221 */ /* 0x000fe20000000000 */
[----:B0-----:R-:W-:-:S04]  /*0770*/  IMAD.WIDE.U32 R2, R0, 0x4, R2 ;  /* 0x0000000400027825 */ /* 0x001fc800078e0002 */
[----:B--2---:R-:W-:-:S04]  /*0780*/  FADD R51, R50, R51 ;  /* 0x0000003332337221 */ /* 0x004fc80000000000 */
[----:B---3--:R-:W-:-:S04]  /*0790*/  FADD R52, R51, R52 ;  /* 0x0000003433347221 */ /* 0x008fc80000000000 */
[----:B----4-:R-:W-:-:S04]  /*07a0*/  FADD R52, R52, R53 ;  /* 0x0000003534347221 */ /* 0x010fc80000000000 */
[----:B-----5:R-:W-:-:S04]  /*07b0*/  FADD R55, R52, R55 ;  /* 0x0000003734377221 */ /* 0x020fc80000000000 */
[----:B------:R-:W-:-:S04]  /*07c0*/  FADD R58, R55, R58 ;  /* 0x0000003a373a7221 */ /* 0x000fc80000000000 */
[----:B------:R-:W-:-:S04]  /*07d0*/  FADD R57, R58, R57 ;  /* 0x000000393a397221 */ /* 0x000fc80000000000 */
[----:B------:R-:W-:-:S04]  /*07e0*/  FADD R57, R57, R56 ;  /* 0x0000003839397221 */ /* 0x000fc80000000000 */
[----:B------:R-:W-:-:S05]  /*07f0*/  FADD R57, R57, R54 ;  /* 0x0000003639397221 */ /* 0x000fca0000000000 */
[----:B------:R-:W-:Y:S01]  /*0800*/  STG.E desc[UR4][R2.64], R57 ;  /* 0x0000003902007986 */ /* 0x000fe2000c101904 */
[----:B------:R-:W-:Y:S05]  /*0810*/  EXIT ;  /* 0x000000000000794d */ /* 0x000fea0003800000 */
.L_x_0:
[----:B------:R-:W-:-:S00]  /*0820*/  BRA `(.L_x_0) ;  /* 0xfffffffc00fc7947 */ /* 0x000fc0000383ffff */
[----:B------:R-:W-:-:S00]  /*0830*/  NOP ;  /* 0x0000000000007918 */ /* 0x000fc00000000000 */
        /* <DEDUP_REMOVED lines=12> */
.L_x_2:


//--------------------- .text.default_function_kernel_1 --------------------------
	.section	.text.default_function_kernel_1,"ax",@progbits
	.align	128
        .global         default_function_kernel_1
        .type           default_function_kernel_1,@function
        .size           default_function_kernel_1,(.L_x_3 - default_function_kernel_1)
        .other          default_function_kernel_1,@"STO_CUDA_ENTRY STV_DEFAULT"
default_function_kernel_1:
.text.default_function_kernel_1:
[----:B------:R-:W-:Y:S01]  /*0000*/  LDC R1, c[0x0][0x37c] ;  /* 0x0000df00ff017b82 */ /* 0x000fe20000000800 */
[----:B------:R-:W0:Y:S07]  /*0010*/  S2R R7, SR_TID.X ;  /* 0x0000000000077919 */ /* 0x000e2e0000002100 */
[----:B------:R-:W0:Y:S01]  /*0020*/  LDC.64 R2, c[0x0][0x388] ;  /* 0x0000e200ff027b82 */ /* 0x000e220000000a00 */
[----:B------:R-:W1:Y:S07]  /*0030*/  LDCU.64 UR4, c[0x0][0x358] ;  /* 0x00006b00ff0477ac */ /* 0x000e6e0008000a00 */
[----:B------:R-:W2:Y:S01]  /*0040*/  LDC.64 R4, c[0x0][0x380] ;  /* 0x0000e000ff047b82 */ /* 0x000ea20000000a00 */
[----:B0-----:R-:W-:-:S06]  /*0050*/  IMAD.WIDE.U32 R2, R7, 0x4, R2 ;  /* 0x0000000407027825 */ /* 0x001fcc00078e0002 */
[----:B-1----:R-:W3:Y:S01]  /*0060*/  LDG.E.CONSTANT R2, desc[UR4][R2.64] ;  /* 0x0000000402027981 */ /* 0x002ee2000c1e9900 */
[----:B--2---:R-:W-:-:S04]  /*0070*/  IMAD.WIDE.U32 R4, R7, 0x4, R4 ;  /* 0x0000000407047825 */ /* 0x004fc800078e0004 */
[----:B---3--:R-:W-:-:S05]  /*0080*/  FMUL R7, R2, 0.016666669398546218872 ;  /* 0x3c88888a02077820 */ /* 0x008fca0000400000 */
[----:B------:R-:W-:Y:S01]  /*0090*/  STG.E desc[UR4][R4.64], R7 ;  /* 0x0000000704007986 */ /* 0x000fe2000c101904 */
[----:B------:R-:W-:Y:S05]  /*00a0*/  EXIT ;  /* 0x000000000000794d */ /* 0x000fea0003800000 */
.L_x_1:
        /* <DEDUP_REMOVED lines=13> */
.L_x_3:


//--------------------- .nv.shared.reserved.0     --------------------------
	.section	.nv.shared.reserved.0,"aw",@nobits
	.weak		__nv_reservedSMEM_offset_0_alias
	.size		__nv_reservedSMEM_offset_0_alias, 0, 64
	.other		__nv_reservedSMEM_offset_0_alias,@"STO_CUDA_RESERVED_SHARED STV_DEFAULT"
__nv_reservedSMEM_offset_0_alias:
	.zero		0
	.zero		64


//--------------------- .nv.constant0.default_function_kernel --------------------------
	.section	.nv.constant0.default_function_kernel,"a",@progbits
	.sectionflags	@""
	.align	4
.nv.constant0.default_function_kernel:
	.zero		912


//--------------------- .nv.constant0.default_function_kernel_1 --------------------------
	.section	.nv.constant0.default_function_kernel_1,"a",@progbits
	.sectionflags	@""
	.align	4
.nv.constant0.default_function_kernel_1:
	.zero		912


//--------------------- SYMBOLS --------------------------

	.type		.nv.reservedSmem.offset0,@object
	.size		.nv.reservedSmem.offset0,0x4
